//
// Generated by NVIDIA NVVM Compiler
//
// Compiler Build ID: CL-36424714
// Cuda compilation tools, release 13.0, V13.0.88
// Based on NVVM 20.0.0
//

.version 9.0
.target sm_100
.address_size 64

	// .globl	_Z12sumReductionPiS_i
// _ZZ12sumReductionPiS_iE9sharedMem has been demoted
// _ZZ18finalReductionWarpPiS_iE9sharedMem has been demoted

.visible .entry _Z12sumReductionPiS_i(
	.param .u64 .ptr .align 1 _Z12sumReductionPiS_i_param_0,
	.param .u64 .ptr .align 1 _Z12sumReductionPiS_i_param_1,
	.param .u32 _Z12sumReductionPiS_i_param_2
)
{
	.reg .pred 	%p<16>;
	.reg .b32 	%r<42>;
	.reg .b64 	%rd<9>;
	// demoted variable
	.shared .align 4 .b8 _ZZ12sumReductionPiS_iE9sharedMem[32];
	ld.param.u64 	%rd1, [_Z12sumReductionPiS_i_param_0];
	ld.param.u64 	%rd2, [_Z12sumReductionPiS_i_param_1];
	ld.param.u32 	%r12, [_Z12sumReductionPiS_i_param_2];
	mov.u32 	%r1, %tid.x;
	mov.u32 	%r2, %ctaid.x;
	mov.u32 	%r13, %ntid.x;
	mad.lo.s32 	%r3, %r2, %r13, %r1;
	and.b32  	%r4, %r1, 31;
	setp.ge.s32 	%p1, %r3, %r12;
	mov.b32 	%r40, 0;
	@%p1 bra 	$L__BB0_2;
	cvta.to.global.u64 	%rd3, %rd1;
	mul.wide.s32 	%rd4, %r3, 4;
	add.s64 	%rd5, %rd3, %rd4;
	ld.global.u32 	%r40, [%rd5];
$L__BB0_2:
	shfl.sync.down.b32	%r14|%p2, %r40, 16, 31, -1;
	add.s32 	%r15, %r14, %r40;
	shfl.sync.down.b32	%r16|%p3, %r15, 8, 31, -1;
	add.s32 	%r17, %r16, %r15;
	shfl.sync.down.b32	%r18|%p4, %r17, 4, 31, -1;
	add.s32 	%r19, %r18, %r17;
	shfl.sync.down.b32	%r20|%p5, %r19, 2, 31, -1;
	add.s32 	%r21, %r20, %r19;
	shfl.sync.down.b32	%r22|%p6, %r21, 1, 31, -1;
	add.s32 	%r7, %r22, %r21;
	setp.ne.s32 	%p7, %r4, 0;
	@%p7 bra 	$L__BB0_4;
	shr.u32 	%r23, %r1, 3;
	and.b32  	%r24, %r23, 124;
	mov.u32 	%r25, _ZZ12sumReductionPiS_iE9sharedMem;
	add.s32 	%r26, %r25, %r24;
	st.shared.u32 	[%r26], %r7;
$L__BB0_4:
	bar.sync 	0;
	setp.gt.u32 	%p8, %r1, 31;
	@%p8 bra 	$L__BB0_9;
	setp.gt.u32 	%p9, %r1, 7;
	mov.b32 	%r41, 0;
	@%p9 bra 	$L__BB0_7;
	shl.b32 	%r28, %r4, 2;
	mov.u32 	%r29, _ZZ12sumReductionPiS_iE9sharedMem;
	add.s32 	%r30, %r29, %r28;
	ld.shared.u32 	%r41, [%r30];
$L__BB0_7:
	shfl.sync.down.b32	%r31|%p10, %r41, 16, 31, -1;
	add.s32 	%r32, %r31, %r41;
	shfl.sync.down.b32	%r33|%p11, %r32, 8, 31, -1;
	add.s32 	%r34, %r33, %r32;
	shfl.sync.down.b32	%r35|%p12, %r34, 4, 31, -1;
	add.s32 	%r36, %r35, %r34;
	shfl.sync.down.b32	%r37|%p13, %r36, 2, 31, -1;
	add.s32 	%r38, %r37, %r36;
	shfl.sync.down.b32	%r39|%p14, %r38, 1, 31, -1;
	add.s32 	%r10, %r39, %r38;
	setp.ne.s32 	%p15, %r1, 0;
	@%p15 bra 	$L__BB0_9;
	cvta.to.global.u64 	%rd6, %rd2;
	mul.wide.u32 	%rd7, %r2, 4;
	add.s64 	%rd8, %rd6, %rd7;
	st.global.u32 	[%rd8], %r10;
$L__BB0_9:
	ret;

}
	// .globl	_Z18finalReductionWarpPiS_i
.visible .entry _Z18finalReductionWarpPiS_i(
	.param .u64 .ptr .align 1 _Z18finalReductionWarpPiS_i_param_0,
	.param .u64 .ptr .align 1 _Z18finalReductionWarpPiS_i_param_1,
	.param .u32 _Z18finalReductionWarpPiS_i_param_2
)
{
	.reg .pred 	%p<16>;
	.reg .b32 	%r<43>;
	.reg .b64 	%rd<9>;
	// demoted variable
	.shared .align 4 .b8 _ZZ18finalReductionWarpPiS_iE9sharedMem[32];
	ld.param.u64 	%rd1, [_Z18finalReductionWarpPiS_i_param_0];
	ld.param.u64 	%rd2, [_Z18finalReductionWarpPiS_i_param_1];
	ld.param.u32 	%r13, [_Z18finalReductionWarpPiS_i_param_2];
	mov.u32 	%r1, %tid.x;
	mov.u32 	%r2, %ctaid.x;
	mov.u32 	%r3, %ntid.x;
	mad.lo.s32 	%r4, %r2, %r3, %r1;
	and.b32  	%r5, %r1, 31;
	setp.ge.s32 	%p1, %r4, %r13;
	mov.b32 	%r41, 0;
	@%p1 bra 	$L__BB1_2;
	cvta.to.global.u64 	%rd3, %rd1;
	mul.wide.s32 	%rd4, %r4, 4;
	add.s64 	%rd5, %rd3, %rd4;
	ld.global.u32 	%r41, [%rd5];
$L__BB1_2:
	shfl.sync.down.b32	%r14|%p2, %r41, 16, 31, -1;
	add.s32 	%r15, %r14, %r41;
	shfl.sync.down.b32	%r16|%p3, %r15, 8, 31, -1;
	add.s32 	%r17, %r16, %r15;
	shfl.sync.down.b32	%r18|%p4, %r17, 4, 31, -1;
	add.s32 	%r19, %r18, %r17;
	shfl.sync.down.b32	%r20|%p5, %r19, 2, 31, -1;
	add.s32 	%r21, %r20, %r19;
	shfl.sync.down.b32	%r22|%p6, %r21, 1, 31, -1;
	add.s32 	%r8, %r22, %r21;
	setp.ne.s32 	%p7, %r5, 0;
	@%p7 bra 	$L__BB1_4;
	shr.u32 	%r23, %r1, 3;
	and.b32  	%r24, %r23, 124;
	mov.u32 	%r25, _ZZ18finalReductionWarpPiS_iE9sharedMem;
	add.s32 	%r26, %r25, %r24;
	st.shared.u32 	[%r26], %r8;
$L__BB1_4:
	bar.sync 	0;
	setp.gt.u32 	%p8, %r1, 31;
	@%p8 bra 	$L__BB1_9;
	shr.u32 	%r28, %r3, 5;
	setp.ge.u32 	%p9, %r1, %r28;
	mov.b32 	%r42, 0;
	@%p9 bra 	$L__BB1_7;
	shl.b32 	%r29, %r5, 2;
	mov.u32 	%r30, _ZZ18finalReductionWarpPiS_iE9sharedMem;
	add.s32 	%r31, %r30, %r29;
	ld.shared.u32 	%r42, [%r31];
$L__BB1_7:
	shfl.sync.down.b32	%r32|%p10, %r42, 16, 31, -1;
	add.s32 	%r33, %r32, %r42;
	shfl.sync.down.b32	%r34|%p11, %r33, 8, 31, -1;
	add.s32 	%r35, %r34, %r33;
	shfl.sync.down.b32	%r36|%p12, %r35, 4, 31, -1;
	add.s32 	%r37, %r36, %r35;
	shfl.sync.down.b32	%r38|%p13, %r37, 2, 31, -1;
	add.s32 	%r39, %r38, %r37;
	shfl.sync.down.b32	%r40|%p14, %r39, 1, 31, -1;
	add.s32 	%r11, %r40, %r39;
	setp.ne.s32 	%p15, %r1, 0;
	@%p15 bra 	$L__BB1_9;
	cvta.to.global.u64 	%rd6, %rd2;
	mul.wide.u32 	%rd7, %r2, 4;
	add.s64 	%rd8, %rd6, %rd7;
	st.global.u32 	[%rd8], %r11;
$L__BB1_9:
	ret;

}


// ===== COMPILED SASS (sm_100) =====

	.target	sm_100

	.elftype	@"ET_EXEC"


//--------------------- .note.nv.tkinfo           --------------------------
	.section	.note.nv.tkinfo,"",@"SHT_NOTE"
	.sectionflags	@"SHF_NOTE_NV_TKINFO"
	.tkinfo
        /*0018*/ 	.word	0x00000002
        /*0030*/ 	.string	""
        /*0030*/ 	.string	"ptxas"
        /*0030*/ 	.string	"Cuda compilation tools, release 13.0, V13.0.88"
        /*0030*/ 	.string	"Build cuda_13.0.r13.0/compiler.36424714_0"
        /*0030*/ 	.string	"-arch sm_100 -m 64 "



//--------------------- .note.nv.cuinfo           --------------------------
	.section	.note.nv.cuinfo,"",@"SHT_NOTE"
	.sectionflags	@"SHF_NOTE_NV_CUINFO"
        /*0018*/ 	.short	0x0002
        /*001a*/ 	.short	0x0064
        /*001c*/ 	.short	0x0082
	.zero		2


//--------------------- .nv.info                  --------------------------
	.section	.nv.info,"",@"SHT_CUDA_INFO"
	.align	4


	//----- nvinfo : EIATTR_REGCOUNT
	.align		4
        /*0000*/ 	.byte	0x04, 0x2f
        /*0002*/ 	.short	(.L_1 - .L_0)
	.align		4
.L_0:
        /*0004*/ 	.word	index@(_Z12sumReductionPiS_i)
        /*0008*/ 	.word	0x0000000e


	//----- nvinfo : EIATTR_FRAME_SIZE
	.align		4
.L_1:
        /*000c*/ 	.byte	0x04, 0x11
        /*000e*/ 	.short	(.L_3 - .L_2)
	.align		4
.L_2:
        /*0010*/ 	.word	index@(_Z12sumReductionPiS_i)
        /*0014*/ 	.word	0x00000000


	//----- nvinfo : EIATTR_REGCOUNT
	.align		4
.L_3:
        /*0018*/ 	.byte	0x04, 0x2f
        /*001a*/ 	.short	(.L_5 - .L_4)
	.align		4
.L_4:
        /*001c*/ 	.word	index@(_Z18finalReductionWarpPiS_i)
        /*0020*/ 	.word	0x0000000e


	//----- nvinfo : EIATTR_FRAME_SIZE
	.align		4
.L_5:
        /*0024*/ 	.byte	0x04, 0x11
        /*0026*/ 	.short	(.L_7 - .L_6)
	.align		4
.L_6:
        /*0028*/ 	.word	index@(_Z18finalReductionWarpPiS_i)
        /*002c*/ 	.word	0x00000000


	//----- nvinfo : EIATTR_MIN_STACK_SIZE
	.align		4
.L_7:
        /*0030*/ 	.byte	0x04, 0x12
        /*0032*/ 	.short	(.L_9 - .L_8)
	.align		4
.L_8:
        /*0034*/ 	.word	index@(_Z18finalReductionWarpPiS_i)
        /*0038*/ 	.word	0x00000000


	//----- nvinfo : EIATTR_MIN_STACK_SIZE
	.align		4
.L_9:
        /*003c*/ 	.byte	0x04, 0x12
        /*003e*/ 	.short	(.L_11 - .L_10)
	.align		4
.L_10:
        /*0040*/ 	.word	index@(_Z12sumReductionPiS_i)
        /*0044*/ 	.word	0x00000000
.L_11:


//--------------------- .nv.compat                --------------------------
	.section	.nv.compat,"",@"SHT_CUDA_COMPAT_INFO"
	.align	4
        /*0000*/ 	.byte	0x02, 0x09, 0x00, 0x00, 0x02, 0x02, 0x01, 0x00, 0x02, 0x05, 0x05, 0x00, 0x03, 0x07, 0x01, 0x01
        /*0010*/ 	.byte	0x02, 0x03, 0x00, 0x00, 0x02, 0x06, 0x01, 0x00, 0x04, 0x0b, 0x08, 0x00, 0x09, 0x00, 0x00, 0x00
        /*0020*/ 	.byte	0x00, 0x00, 0x00, 0x00


//--------------------- .nv.info._Z18finalReductionWarpPiS_i --------------------------
	.section	.nv.info._Z18finalReductionWarpPiS_i,"",@"SHT_CUDA_INFO"
	.sectionflags	@""
	.align	4


	//----- nvinfo : EIATTR_CUDA_API_VERSION
	.align		4
        /*0000*/ 	.byte	0x04, 0x37
        /*0002*/ 	.short	(.L_13 - .L_12)
.L_12:
        /*0004*/ 	.word	0x00000082


	//----- nvinfo : EIATTR_KPARAM_INFO
	.align		4
.L_13:
        /*0008*/ 	.byte	0x04, 0x17
        /*000a*/ 	.short	(.L_15 - .L_14)
.L_14:
        /*000c*/ 	.word	0x00000000
        /*0010*/ 	.short	0x0002
        /*0012*/ 	.short	0x0010
        /*0014*/ 	.byte	0x00, 0xf0, 0x11, 0x00


	//----- nvinfo : EIATTR_KPARAM_INFO
	.align		4
.L_15:
        /*0018*/ 	.byte	0x04, 0x17
        /*001a*/ 	.short	(.L_17 - .L_16)
.L_16:
        /*001c*/ 	.word	0x00000000
        /*0020*/ 	.short	0x0001
        /*0022*/ 	.short	0x0008
        /*0024*/ 	.byte	0x00, 0xf5, 0x21, 0x00


	//----- nvinfo : EIATTR_KPARAM_INFO
	.align		4
.L_17:
        /*0028*/ 	.byte	0x04, 0x17
        /*002a*/ 	.short	(.L_19 - .L_18)
.L_18:
        /*002c*/ 	.word	0x00000000
        /*0030*/ 	.short	0x0000
        /*0032*/ 	.short	0x0000
        /*0034*/ 	.byte	0x00, 0xf5, 0x21, 0x00


	//----- nvinfo : EIATTR_SPARSE_MMA_MASK
	.align		4
.L_19:
        /*0038*/ 	.byte	0x03, 0x50
        /*003a*/ 	.short	0x0000


	//----- nvinfo : EIATTR_MAXREG_COUNT
	.align		4
        /*003c*/ 	.byte	0x03, 0x1b
        /*003e*/ 	.short	0x00ff


	//----- nvinfo : EIATTR_NUM_BARRIERS
	.align		4
        /*0040*/ 	.byte	0x02, 0x4c
        /*0042*/ 	.byte	0x01
	.zero		1


	//----- nvinfo : EIATTR_MERCURY_ISA_VERSION
	.align		4
        /*0044*/ 	.byte	0x03, 0x5f
        /*0046*/ 	.short	0x0101


	//----- nvinfo : EIATTR_COOP_GROUP_MASK_REGIDS
	.align		4
        /*0048*/ 	.byte	0x04, 0x29
        /*004a*/ 	.short	(.L_21 - .L_20)


	//   ....[0]....
.L_20:
        /*004c*/ 	.word	0xffffffff


	//   ....[1]....
        /*0050*/ 	.word	0xffffffff


	//   ....[2]....
        /*0054*/ 	.word	0xffffffff


	//   ....[3]....
        /*0058*/ 	.word	0xffffffff


	//   ....[4]....
        /*005c*/ 	.word	0xffffffff


	//   ....[5]....
        /*0060*/ 	.word	0xffffffff


	//   ....[6]....
        /*0064*/ 	.word	0xffffffff


	//   ....[7]....
        /*0068*/ 	.word	0xffffffff


	//   ....[8]....
        /*006c*/ 	.word	0xffffffff


	//   ....[9]....
        /*0070*/ 	.word	0xffffffff


	//----- nvinfo : EIATTR_COOP_GROUP_INSTR_OFFSETS
	.align		4
.L_21:
        /*0074*/ 	.byte	0x04, 0x28
        /*0076*/ 	.short	(.L_23 - .L_22)


	//   ....[0]....
.L_22:
        /*0078*/ 	.word	0x000000d0


	//   ....[1]....
        /*007c*/ 	.word	0x000000f0


	//   ....[2]....
        /*0080*/ 	.word	0x00000120


	//   ....[3]....
        /*0084*/ 	.word	0x00000190


	//   ....[4]....
        /*0088*/ 	.word	0x000001d0


	//   ....[5]....
        /*008c*/ 	.word	0x000002b0


	//   ....[6]....
        /*0090*/ 	.word	0x000002d0


	//   ....[7]....
        /*0094*/ 	.word	0x000002f0


	//   ....[8]....
        /*0098*/ 	.word	0x00000310


	//   ....[9]....
        /*009c*/ 	.word	0x00000330


	//----- nvinfo : EIATTR_VRC_CTA_INIT_COUNT
	.align		4
.L_23:
        /*00a0*/ 	.byte	0x02, 0x4a
	.zero		1
	.zero		1


	//----- nvinfo : EIATTR_EXIT_INSTR_OFFSETS
	.align		4
        /*00a4*/ 	.byte	0x04, 0x1c
        /*00a6*/ 	.short	(.L_25 - .L_24)


	//   ....[0]....
.L_24:
        /*00a8*/ 	.word	0x00000210


	//   ....[1]....
        /*00ac*/ 	.word	0x00000340


	//   ....[2]....
        /*00b0*/ 	.word	0x00000390


	//----- nvinfo : EIATTR_CBANK_PARAM_SIZE
	.align		4
.L_25:
        /*00b4*/ 	.byte	0x03, 0x19
        /*00b6*/ 	.short	0x0014


	//----- nvinfo : EIATTR_PARAM_CBANK
	.align		4
        /*00b8*/ 	.byte	0x04, 0x0a
        /*00ba*/ 	.short	(.L_27 - .L_26)
	.align		4
.L_26:
        /*00bc*/ 	.word	index@(.nv.constant0._Z18finalReductionWarpPiS_i)
        /*00c0*/ 	.short	0x0380
        /*00c2*/ 	.short	0x0014


	//----- nvinfo : EIATTR_SW_WAR
	.align		4
.L_27:
        /*00c4*/ 	.byte	0x04, 0x36
        /*00c6*/ 	.short	(.L_29 - .L_28)
.L_28:
        /*00c8*/ 	.word	0x00000008
.L_29:


//--------------------- .nv.info._Z12sumReductionPiS_i --------------------------
	.section	.nv.info._Z12sumReductionPiS_i,"",@"SHT_CUDA_INFO"
	.sectionflags	@""
	.align	4


	//----- nvinfo : EIATTR_CUDA_API_VERSION
	.align		4
        /*0000*/ 	.byte	0x04, 0x37
        /*0002*/ 	.short	(.L_31 - .L_30)
.L_30:
        /*0004*/ 	.word	0x00000082


	//----- nvinfo : EIATTR_KPARAM_INFO
	.align		4
.L_31:
        /*0008*/ 	.byte	0x04, 0x17
        /*000a*/ 	.short	(.L_33 - .L_32)
.L_32:
        /*000c*/ 	.word	0x00000000
        /*0010*/ 	.short	0x0002
        /*0012*/ 	.short	0x0010
        /*0014*/ 	.byte	0x00, 0xf0, 0x11, 0x00


	//----- nvinfo : EIATTR_KPARAM_INFO
	.align		4
.L_33:
        /*0018*/ 	.byte	0x04, 0x17
        /*001a*/ 	.short	(.L_35 - .L_34)
.L_34:
        /*001c*/ 	.word	0x00000000
        /*0020*/ 	.short	0x0001
        /*0022*/ 	.short	0x0008
        /*0024*/ 	.byte	0x00, 0xf5, 0x21, 0x00


	//----- nvinfo : EIATTR_KPARAM_INFO
	.align		4
.L_35:
        /*0028*/ 	.byte	0x04, 0x17
        /*002a*/ 	.short	(.L_37 - .L_36)
.L_36:
        /*002c*/ 	.word	0x00000000
        /*0030*/ 	.short	0x0000
        /*0032*/ 	.short	0x0000
        /*0034*/ 	.byte	0x00, 0xf5, 0x21, 0x00


	//----- nvinfo : EIATTR_SPARSE_MMA_MASK
	.align		4
.L_37:
        /*0038*/ 	.byte	0x03, 0x50
        /*003a*/ 	.short	0x0000


	//----- nvinfo : EIATTR_MAXREG_COUNT
	.align		4
        /*003c*/ 	.byte	0x03, 0x1b
        /*003e*/ 	.short	0x00ff


	//----- nvinfo : EIATTR_NUM_BARRIERS
	.align		4
        /*0040*/ 	.byte	0x02, 0x4c
        /*0042*/ 	.byte	0x01
	.zero		1


	//----- nvinfo : EIATTR_MERCURY_ISA_VERSION
	.align		4
        /*0044*/ 	.byte	0x03, 0x5f
        /*0046*/ 	.short	0x0101


	//----- nvinfo : EIATTR_COOP_GROUP_MASK_REGIDS
	.align		4
        /*0048*/ 	.byte	0x04, 0x29
        /*004a*/ 	.short	(.L_39 - .L_38)


	//   ....[0]....
.L_38:
        /*004c*/ 	.word	0xffffffff


	//   ....[1]....
        /*0050*/ 	.word	0xffffffff


	//   ....[2]....
        /*0054*/ 	.word	0xffffffff


	//   ....[3]....
        /*0058*/ 	.word	0xffffffff


	//   ....[4]....
        /*005c*/ 	.word	0xffffffff


	//   ....[5]....
        /*0060*/ 	.word	0xffffffff


	//   ....[6]....
        /*0064*/ 	.word	0xffffffff


	//   ....[7]....
        /*0068*/ 	.word	0xffffffff


	//   ....[8]....
        /*006c*/ 	.word	0xffffffff


	//   ....[9]....
        /*0070*/ 	.word	0xffffffff


	//----- nvinfo : EIATTR_COOP_GROUP_INSTR_OFFSETS
	.align		4
.L_39:
        /*0074*/ 	.byte	0x04, 0x28
        /*0076*/ 	.short	(.L_41 - .L_40)


	//   ....[0]....
.L_40:
        /*0078*/ 	.word	0x000000d0


	//   ....[1]....
        /*007c*/ 	.word	0x000000f0


	//   ....[2]....
        /*0080*/ 	.word	0x00000120


	//   ....[3]....
        /*0084*/ 	.word	0x00000190


	//   ....[4]....
        /*0088*/ 	.word	0x000001d0


	//   ....[5]....
        /*008c*/ 	.word	0x000002a0


	//   ....[6]....
        /*0090*/ 	.word	0x000002c0


	//   ....[7]....
        /*0094*/ 	.word	0x000002e0


	//   ....[8]....
        /*0098*/ 	.word	0x00000300


	//   ....[9]....
        /*009c*/ 	.word	0x00000320


	//----- nvinfo : EIATTR_VRC_CTA_INIT_COUNT
	.align		4
.L_41:
        /*00a0*/ 	.byte	0x02, 0x4a
	.zero		1
	.zero		1


	//----- nvinfo : EIATTR_EXIT_INSTR_OFFSETS
	.align		4
        /*00a4*/ 	.byte	0x04, 0x1c
        /*00a6*/ 	.short	(.L_43 - .L_42)


	//   ....[0]....
.L_42:
        /*00a8*/ 	.word	0x00000210


	//   ....[1]....
        /*00ac*/ 	.word	0x00000330


	//   ....[2]....
        /*00b0*/ 	.word	0x00000380


	//----- nvinfo : EIATTR_CBANK_PARAM_SIZE
	.align		4
.L_43:
        /*00b4*/ 	.byte	0x03, 0x19
        /*00b6*/ 	.short	0x0014


	//----- nvinfo : EIATTR_PARAM_CBANK
	.align		4
        /*00b8*/ 	.byte	0x04, 0x0a
        /*00ba*/ 	.short	(.L_45 - .L_44)
	.align		4
.L_44:
        /*00bc*/ 	.word	index@(.nv.constant0._Z12sumReductionPiS_i)
        /*00c0*/ 	.short	0x0380
        /*00c2*/ 	.short	0x0014


	//----- nvinfo : EIATTR_SW_WAR
	.align		4
.L_45:
        /*00c4*/ 	.byte	0x04, 0x36
        /*00c6*/ 	.short	(.L_47 - .L_46)
.L_46:
        /*00c8*/ 	.word	0x00000008
.L_47:


//--------------------- .nv.callgraph             --------------------------
	.section	.nv.callgraph,"",@"SHT_CUDA_CALLGRAPH"
	.align	4
	.sectionentsize	8
	.align		4
        /*0000*/ 	.word	0x00000000
	.align		4
        /*0004*/ 	.word	0xffffffff
	.align		4
        /*0008*/ 	.word	0x00000000
	.align		4
        /*000c*/ 	.word	0xfffffffe
	.align		4
        /*0010*/ 	.word	0x00000000
	.align		4
        /*0014*/ 	.word	0xfffffffd
	.align		4
        /*0018*/ 	.word	0x00000000
	.align		4
        /*001c*/ 	.word	0xfffffffc


//--------------------- .text._Z18finalReductionWarpPiS_i --------------------------
	.section	.text._Z18finalReductionWarpPiS_i,"ax",@progbits
	.align	128
        .global         _Z18finalReductionWarpPiS_i
        .type           _Z18finalReductionWarpPiS_i,@function
        .size           _Z18finalReductionWarpPiS_i,(.L_x_2 - _Z18finalReductionWarpPiS_i)
        .other          _Z18finalReductionWarpPiS_i,@"STO_CUDA_ENTRY STV_DEFAULT"
_Z18finalReductionWarpPiS_i:
.text._Z18finalReductionWarpPiS_i:
[----:B------:R-:W-:Y:S01]  /*0000*/  LDC R1, c[0x0][0x37c] ;  /* 0x0000df00ff017b82 */ /* 0x000fe20000000800 */
[----:B------:R-:W0:Y:S01]  /*0010*/  S2R R3, SR_TID.X ;  /* 0x0000000000037919 */ /* 0x000e220000002100 */
[----:B------:R-:W0:Y:S01]  /*0020*/  LDCU UR5, c[0x0][0x360] ;  /* 0x00006c00ff0577ac */ /* 0x000e220008000800 */
[----:B------:R-:W-:Y:S01]  /*0030*/  IMAD.MOV.U32 R6, RZ, RZ, RZ ;  /* 0x000000ffff067224 */ /* 0x000fe200078e00ff */
[----:B------:R-:W0:Y:S01]  /*0040*/  S2R R0, SR_CTAID.X ;  /* 0x0000000000007919 */ /* 0x000e220000002500 */
[----:B------:R-:W1:Y:S01]  /*0050*/  LDCU UR4, c[0x0][0x390] ;  /* 0x00007200ff0477ac */ /* 0x000e620008000800 */
[----:B------:R-:W2:Y:S01]  /*0060*/  LDCU.64 UR6, c[0x0][0x358] ;  /* 0x00006b00ff0677ac */ /* 0x000ea20008000a00 */
[----:B0-----:R-:W-:-:S05]  /*0070*/  IMAD R7, R0, UR5, R3 ;  /* 0x0000000500077c24 */ /* 0x001fca000f8e0203 */
[----:B-1----:R-:W-:-:S13]  /*0080*/  ISETP.GE.AND P0, PT, R7, UR4, PT ;  /* 0x0000000407007c0c */ /* 0x002fda000bf06270 */
[----:B------:R-:W0:Y:S02]  /*0090*/  @!P0 LDC.64 R4, c[0x0][0x380] ;  /* 0x0000e000ff048b82 */ /* 0x000e240000000a00 */
[----:B0-----:R-:W-:-:S05]  /*00a0*/  @!P0 IMAD.WIDE R4, R7, 0x4, R4 ;  /* 0x0000000407048825 */ /* 0x001fca00078e0204 */
[----:B--2---:R-:W2:Y:S01]  /*00b0*/  @!P0 LDG.E R6, desc[UR6][R4.64] ;  /* 0x0000000604068981 */ /* 0x004ea2000c1e1900 */
[----:B------:R-:W-:-:S03]  /*00c0*/  ISETP.GT.U32.AND P1, PT, R3, 0x1f, PT ;  /* 0x0000001f0300780c */ /* 0x000fc60003f24070 */
[----:B--2---:R-:W0:Y:S02]  /*00d0*/  SHFL.DOWN PT, R7, R6, 0x10, 0x1f ;  /* 0x0a001f0006077f89 */ /* 0x004e2400000e0000 */
[----:B0-----:R-:W-:-:S05]  /*00e0*/  IMAD.IADD R7, R7, 0x1, R6 ;  /* 0x0000000107077824 */ /* 0x001fca00078e0206 */
[----:B------:R-:W0:Y:S02]  /*00f0*/  SHFL.DOWN PT, R2, R7, 0x8, 0x1f ;  /* 0x09001f0007027f89 */ /* 0x000e2400000e0000 */
[----:B0-----:R-:W-:Y:S01]  /*0100*/  IMAD.IADD R8, R7, 0x1, R2 ;  /* 0x0000000107087824 */ /* 0x001fe200078e0202 */
[----:B------:R-:W-:-:S04]  /*0110*/  LOP3.LUT R2, R3, 0x1f, RZ, 0xc0, !PT ;  /* 0x0000001f03027812 */ /* 0x000fc800078ec0ff */
[----:B------:R-:W0:Y:S01]  /*0120*/  SHFL.DOWN PT, R9, R8, 0x4, 0x1f ;  /* 0x08801f0008097f89 */ /* 0x000e2200000e0000 */
[----:B------:R-:W-:-:S13]  /*0130*/  ISETP.NE.AND P0, PT, R2, RZ, PT ;  /* 0x000000ff0200720c */ /* 0x000fda0003f05270 */
[----:B------:R-:W1:Y:S01]  /*0140*/  @!P0 S2R R11, SR_CgaCtaId ;  /* 0x00000000000b8919 */ /* 0x000e620000008800 */
[----:B------:R-:W-:Y:S02]  /*0150*/  @!P0 MOV R6, 0x400 ;  /* 0x0000040000068802 */ /* 0x000fe40000000f00 */
[----:B------:R-:W-:-:S04]  /*0160*/  @!P0 SHF.R.U32.HI R4, RZ, 0x3, R3 ;  /* 0x00000003ff048819 */ /* 0x000fc80000011603 */
[----:B------:R-:W-:Y:S02]  /*0170*/  @!P0 LOP3.LUT R4, R4, 0x7c, RZ, 0xc0, !PT ;  /* 0x0000007c04048812 */ /* 0x000fe400078ec0ff */
[----:B0-----:R-:W-:-:S05]  /*0180*/  IADD3 R9, PT, PT, R8, R9, RZ ;  /* 0x0000000908097210 */ /* 0x001fca0007ffe0ff */
[----:B------:R-:W0:Y:S01]  /*0190*/  SHFL.DOWN PT, R10, R9, 0x2, 0x1f ;  /* 0x08401f00090a7f89 */ /* 0x000e2200000e0000 */
[----:B-1----:R-:W-:-:S05]  /*01a0*/  @!P0 LEA R7, R11, R6, 0x18 ;  /* 0x000000060b078211 */ /* 0x002fca00078ec0ff */
[----:B------:R-:W-:Y:S02]  /*01b0*/  @!P0 IMAD.IADD R4, R4, 0x1, R7 ;  /* 0x0000000104048824 */ /* 0x000fe400078e0207 */
[----:B0-----:R-:W-:-:S05]  /*01c0*/  IMAD.IADD R10, R9, 0x1, R10 ;  /* 0x00000001090a7824 */ /* 0x001fca00078e020a */
[----:B------:R-:W0:Y:S02]  /*01d0*/  SHFL.DOWN PT, R5, R10, 0x1, 0x1f ;  /* 0x08201f000a057f89 */ /* 0x000e2400000e0000 */
[----:B0-----:R-:W-:-:S05]  /*01e0*/  IADD3 R5, PT, PT, R10, R5, RZ ;  /* 0x000000050a057210 */ /* 0x001fca0007ffe0ff */
[----:B------:R0:W-:Y:S01]  /*01f0*/  @!P0 STS [R4], R5 ;  /* 0x0000000504008388 */ /* 0x0001e20000000800 */
[----:B------:R-:W-:Y:S06]  /*0200*/  BAR.SYNC.DEFER_BLOCKING 0x0 ;  /* 0x0000000000007b1d */ /* 0x000fec0000010000 */
[----:B------:R-:W-:Y:S05]  /*0210*/  @P1 EXIT ;  /* 0x000000000000194d */ /* 0x000fea0003800000 */
[----:B------:R-:W-:-:S06]  /*0220*/  USHF.R.U32.HI UR4, URZ, 0x5, UR5 ;  /* 0x00000005ff047899 */ /* 0x000fcc0008011605 */
[----:B------:R-:W-:-:S13]  /*0230*/  ISETP.GE.U32.AND P0, PT, R3, UR4, PT ;  /* 0x0000000403007c0c */ /* 0x000fda000bf06070 */
[----:B0-----:R-:W0:Y:S01]  /*0240*/  @!P0 S2R R5, SR_CgaCtaId ;  /* 0x0000000000058919 */ /* 0x001e220000008800 */
[----:B------:R-:W-:-:S04]  /*0250*/  @!P0 MOV R4, 0x400 ;  /* 0x0000040000048802 */ /* 0x000fc80000000f00 */
[----:B0-----:R-:W-:Y:S01]  /*0260*/  @!P0 LEA R5, R5, R4, 0x18 ;  /* 0x0000000405058211 */ /* 0x001fe200078ec0ff */
[----:B------:R-:W-:-:S04]  /*0270*/  IMAD.MOV.U32 R4, RZ, RZ, RZ ;  /* 0x000000ffff047224 */ /* 0x000fc800078e00ff */
[----:B------:R-:W-:-:S05]  /*0280*/  @!P0 IMAD R2, R2, 0x4, R5 ;  /* 0x0000000402028824 */ /* 0x000fca00078e0205 */
[----:B------:R-:W0:Y:S01]  /*0290*/  @!P0 LDS R4, [R2] ;  /* 0x0000000002048984 */ /* 0x000e220000000800 */
[----:B------:R-:W-:-:S03]  /*02a0*/  ISETP.NE.AND P0, PT, R3, RZ, PT ;  /* 0x000000ff0300720c */ /* 0x000fc60003f05270 */
[----:B0-----:R-:W0:Y:S02]  /*02b0*/  SHFL.DOWN PT, R5, R4, 0x10, 0x1f ;  /* 0x0a001f0004057f89 */ /* 0x001e2400000e0000 */
[----:B0-----:R-:W-:-:S05]  /*02c0*/  IADD3 R5, PT, PT, R5, R4, RZ ;  /* 0x0000000405057210 */ /* 0x001fca0007ffe0ff */
[----:B------:R-:W0:Y:S02]  /*02d0*/  SHFL.DOWN PT, R6, R5, 0x8, 0x1f ;  /* 0x09001f0005067f89 */ /* 0x000e2400000e0000 */
[----:B0-----:R-:W-:-:S05]  /*02e0*/  IMAD.IADD R6, R5, 0x1, R6 ;  /* 0x0000000105067824 */ /* 0x001fca00078e0206 */
[----:B------:R-:W0:Y:S02]  /*02f0*/  SHFL.DOWN PT, R7, R6, 0x4, 0x1f ;  /* 0x08801f0006077f89 */ /* 0x000e2400000e0000 */
[----:B0-----:R-:W-:-:S05]  /*0300*/  IMAD.IADD R7, R6, 0x1, R7 ;  /* 0x0000000106077824 */ /* 0x001fca00078e0207 */
[----:B------:R-:W0:Y:S02]  /*0310*/  SHFL.DOWN PT, R8, R7, 0x2, 0x1f ;  /* 0x08401f0007087f89 */ /* 0x000e2400000e0000 */
[----:B0-----:R-:W-:-:S05]  /*0320*/  IADD3 R8, PT, PT, R7, R8, RZ ;  /* 0x0000000807087210 */ /* 0x001fca0007ffe0ff */
[----:B------:R0:W1:Y:S01]  /*0330*/  SHFL.DOWN PT, R9, R8, 0x1, 0x1f ;  /* 0x08201f0008097f89 */ /* 0x00006200000e0000 */
[----:B------:R-:W-:Y:S05]  /*0340*/  @P0 EXIT ;  /* 0x000000000000094d */ /* 0x000fea0003800000 */
[----:B------:R-:W2:Y:S01]  /*0350*/  LDC.64 R2, c[0x0][0x388] ;  /* 0x0000e200ff027b82 */ /* 0x000ea20000000a00 */
[----:B-1----:R-:W-:Y:S02]  /*0360*/  IMAD.IADD R9, R8, 0x1, R9 ;  /* 0x0000000108097824 */ /* 0x002fe400078e0209 */
[----:B--2---:R-:W-:-:S05]  /*0370*/  IMAD.WIDE.U32 R2, R0, 0x4, R2 ;  /* 0x0000000400027825 */ /* 0x004fca00078e0002 */
[----:B------:R-:W-:Y:S01]  /*0380*/  STG.E desc[UR6][R2.64], R9 ;  /* 0x0000000902007986 */ /* 0x000fe2000c101906 */
[----:B------:R-:W-:Y:S05]  /*0390*/  EXIT ;  /* 0x000000000000794d */ /* 0x000fea0003800000 */
.L_x_0:
[----:B------:R-:W-:-:S00]  /*03a0*/  BRA `(.L_x_0) ;  /* 0xfffffffc00fc7947 */ /* 0x000fc0000383ffff */
[----:B------:R-:W-:-:S00]  /*03b0*/  NOP ;  /* 0x0000000000007918 */ /* 0x000fc00000000000 */
        /* <DEDUP_REMOVED lines=12> */
.L_x_2:


//--------------------- .text._Z12sumReductionPiS_i --------------------------
	.section	.text._Z12sumReductionPiS_i,"ax",@progbits
	.align	128
        .global         _Z12sumReductionPiS_i
        .type           _Z12sumReductionPiS_i,@function
        .size           _Z12sumReductionPiS_i,(.L_x_3 - _Z12sumReductionPiS_i)
        .other          _Z12sumReductionPiS_i,@"STO_CUDA_ENTRY STV_DEFAULT"
_Z12sumReductionPiS_i:
.text._Z12sumReductionPiS_i:
[----:B------:R-:W-:Y:S01]  /*0000*/  LDC R1, c[0x0][0x37c] ;  /* 0x0000df00ff017b82 */ /* 0x000fe20000000800 */
[----:B------:R-:W0:Y:S01]  /*0010*/  S2R R3, SR_TID.X ;  /* 0x0000000000037919 */ /* 0x000e220000002100 */
[----:B------:R-:W0:Y:S01]  /*0020*/  LDCU UR4, c[0x0][0x360] ;  /* 0x00006c00ff0477ac */ /* 0x000e220008000800 */
[----:B------:R-:W-:Y:S01]  /*0030*/  IMAD.MOV.U32 R6, RZ, RZ, RZ ;  /* 0x000000ffff067224 */ /* 0x000fe200078e00ff */
[----:B------:R-:W0:Y:S01]  /*0040*/  S2R R0, SR_CTAID.X ;  /* 0x0000000000007919 */ /* 0x000e220000002500 */
[----:B------:R-:W1:Y:S01]  /*0050*/  LDCU UR5, c[0x0][0x390] ;  /* 0x00007200ff0577ac */ /* 0x000e620008000800 */
[----:B0-----:R-:W-:-:S05]  /*0060*/  IMAD R7, R0, UR4, R3 ;  /* 0x0000000400077c24 */ /* 0x001fca000f8e0203 */
[----:B-1----:R-:W-:Y:S01]  /*0070*/  ISETP.GE.AND P0, PT, R7, UR5, PT ;  /* 0x0000000507007c0c */ /* 0x002fe2000bf06270 */
[----:B------:R-:W0:-:S12]  /*0080*/  LDCU.64 UR4, c[0x0][0x358] ;  /* 0x00006b00ff0477ac */ /* 0x000e180008000a00 */
[----:B------:R-:W1:Y:S02]  /*0090*/  @!P0 LDC.64 R4, c[0x0][0x380] ;  /* 0x0000e000ff048b82 */ /* 0x000e640000000a00 */
[----:B-1----:R-:W-:-:S05]  /*00a0*/  @!P0 IMAD.WIDE R4, R7, 0x4, R4 ;  /* 0x0000000407048825 */ /* 0x002fca00078e0204 */
[----:B0-----:R-:W2:Y:S01]  /*00b0*/  @!P0 LDG.E R6, desc[UR4][R4.64] ;  /* 0x0000000404068981 */ /* 0x001ea2000c1e1900 */
        /* <DEDUP_REMOVED lines=22> */
[----:B------:R-:W-:-:S13]  /*0220*/  ISETP.GT.U32.AND P0, PT, R3, 0x7, PT ;  /* 0x000000070300780c */ /* 0x000fda0003f04070 */
        /* <DEDUP_REMOVED lines=22> */
.L_x_1:
        /* <DEDUP_REMOVED lines=15> */
.L_x_3:


//--------------------- .nv.shared._Z18finalReductionWarpPiS_i --------------------------
	.section	.nv.shared._Z18finalReductionWarpPiS_i,"aw",@nobits
	.sectionflags	@""
	.align	4
.nv.shared._Z18finalReductionWarpPiS_i:
	.zero		1056


//--------------------- .nv.shared.reserved.0     --------------------------
	.section	.nv.shared.reserved.0,"aw",@nobits
	.weak		__nv_reservedSMEM_offset_0_alias
	.size		__nv_reservedSMEM_offset_0_alias, 0, 64
	.other		__nv_reservedSMEM_offset_0_alias,@"STO_CUDA_RESERVED_SHARED STV_DEFAULT"
__nv_reservedSMEM_offset_0_alias:
	.zero		0
	.zero		64


//--------------------- .nv.shared._Z12sumReductionPiS_i --------------------------
	.section	.nv.shared._Z12sumReductionPiS_i,"aw",@nobits
	.sectionflags	@""
	.align	4
.nv.shared._Z12sumReductionPiS_i:
	.zero		1056


//--------------------- .nv.constant0._Z18finalReductionWarpPiS_i --------------------------
	.section	.nv.constant0._Z18finalReductionWarpPiS_i,"a",@progbits
	.sectionflags	@""
	.align	4
.nv.constant0._Z18finalReductionWarpPiS_i:
	.zero		916


//--------------------- .nv.constant0._Z12sumReductionPiS_i --------------------------
	.section	.nv.constant0._Z12sumReductionPiS_i,"a",@progbits
	.sectionflags	@""
	.align	4
.nv.constant0._Z12sumReductionPiS_i:
	.zero		916


//--------------------- SYMBOLS --------------------------

	.type		.nv.reservedSmem.offset0,@object
	.size		.nv.reservedSmem.offset0,0x4
	.type		.nv.reservedSmem.cap,@object
	.size		.nv.reservedSmem.cap,0x4
